//
// Generated by NVIDIA NVVM Compiler
//
// Compiler Build ID: CL-36424714
// Cuda compilation tools, release 13.0, V13.0.88
// Based on NVVM 20.0.0
//

.version 9.0
.target sm_100
.address_size 64

	// .globl	_Z12find_my_warpv
.extern .func  (.param .b32 func_retval0) vprintf
(
	.param .b64 vprintf_param_0,
	.param .b64 vprintf_param_1
)
;
.global .align 1 .b8 $str[29] = {87, 97, 114, 112, 32, 37, 100, 32, 115, 116, 97, 114, 116, 115, 32, 97, 116, 32, 116, 104, 114, 101, 97, 100, 32, 37, 100, 10};

.visible .entry _Z12find_my_warpv()
{
	.local .align 8 .b8 	__local_depot0[8];
	.reg .b64 	%SP;
	.reg .b64 	%SPL;
	.reg .pred 	%p<2>;
	.reg .b32 	%r<6>;
	.reg .b64 	%rd<5>;

	mov.u64 	%SPL, __local_depot0;
	cvta.local.u64 	%SP, %SPL;
	mov.u32 	%r1, %tid.x;
	and.b32  	%r2, %r1, 31;
	setp.ne.s32 	%p1, %r2, 0;
	@%p1 bra 	$L__BB0_2;
	add.u64 	%rd1, %SP, 0;
	add.u64 	%rd2, %SPL, 0;
	shr.u32 	%r3, %r1, 5;
	st.local.v2.u32 	[%rd2], {%r3, %r1};
	mov.u64 	%rd3, $str;
	cvta.global.u64 	%rd4, %rd3;
	{ // callseq 0, 0
	.param .b64 param0;
	st.param.b64 	[param0], %rd4;
	.param .b64 param1;
	st.param.b64 	[param1], %rd1;
	.param .b32 retval0;
	call.uni (retval0), 
	vprintf, 
	(
	param0, 
	param1
	);
	ld.param.b32 	%r4, [retval0];
	} // callseq 0
$L__BB0_2:
	ret;

}


// ===== COMPILED SASS (sm_100) =====

	.target	sm_100

	.elftype	@"ET_EXEC"


//--------------------- .note.nv.tkinfo           --------------------------
	.section	.note.nv.tkinfo,"",@"SHT_NOTE"
	.sectionflags	@"SHF_NOTE_NV_TKINFO"
	.tkinfo
        /*0018*/ 	.word	0x00000002
        /*0030*/ 	.string	""
        /*0030*/ 	.string	"ptxas"
        /*0030*/ 	.string	"Cuda compilation tools, release 13.0, V13.0.88"
        /*0030*/ 	.string	"Build cuda_13.0.r13.0/compiler.36424714_0"
        /*0030*/ 	.string	"-arch sm_100 -m 64 "



//--------------------- .note.nv.cuinfo           --------------------------
	.section	.note.nv.cuinfo,"",@"SHT_NOTE"
	.sectionflags	@"SHF_NOTE_NV_CUINFO"
        /*0018*/ 	.short	0x0002
        /*001a*/ 	.short	0x0064
        /*001c*/ 	.short	0x0082
	.zero		2


//--------------------- .nv.info                  --------------------------
	.section	.nv.info,"",@"SHT_CUDA_INFO"
	.align	4


	//----- nvinfo : EIATTR_REGCOUNT
	.align		4
        /*0000*/ 	.byte	0x04, 0x2f
        /*0002*/ 	.short	(.L_2 - .L_1)
	.align		4
.L_1:
        /*0004*/ 	.word	index@(_Z12find_my_warpv)
        /*0008*/ 	.word	0x00000018


	//----- nvinfo : EIATTR_FRAME_SIZE
	.align		4
.L_2:
        /*000c*/ 	.byte	0x04, 0x11
        /*000e*/ 	.short	(.L_4 - .L_3)
	.align		4
.L_3:
        /*0010*/ 	.word	index@(_Z12find_my_warpv)
        /*0014*/ 	.word	0x00000008


	//----- nvinfo : EIATTR_MIN_STACK_SIZE
	.align		4
.L_4:
        /*0018*/ 	.byte	0x04, 0x12
        /*001a*/ 	.short	(.L_6 - .L_5)
	.align		4
.L_5:
        /*001c*/ 	.word	index@(_Z12find_my_warpv)
        /*0020*/ 	.word	0x00000008
.L_6:


//--------------------- .nv.compat                --------------------------
	.section	.nv.compat,"",@"SHT_CUDA_COMPAT_INFO"
	.align	4
        /*0000*/ 	.byte	0x02, 0x09, 0x00, 0x00, 0x02, 0x02, 0x01, 0x00, 0x02, 0x05, 0x05, 0x00, 0x03, 0x07, 0x01, 0x01
        /*0010*/ 	.byte	0x02, 0x03, 0x00, 0x00, 0x02, 0x06, 0x01, 0x00, 0x04, 0x0b, 0x08, 0x00, 0x09, 0x00, 0x00, 0x00
        /*0020*/ 	.byte	0x00, 0x00, 0x00, 0x00


//--------------------- .nv.info._Z12find_my_warpv --------------------------
	.section	.nv.info._Z12find_my_warpv,"",@"SHT_CUDA_INFO"
	.sectionflags	@""
	.align	4


	//----- nvinfo : EIATTR_CUDA_API_VERSION
	.align		4
        /*0000*/ 	.byte	0x04, 0x37
        /*0002*/ 	.short	(.L_8 - .L_7)
.L_7:
        /*0004*/ 	.word	0x00000082


	//----- nvinfo : EIATTR_SPARSE_MMA_MASK
	.align		4
.L_8:
        /*0008*/ 	.byte	0x03, 0x50
        /*000a*/ 	.short	0x0000


	//----- nvinfo : EIATTR_MAXREG_COUNT
	.align		4
        /*000c*/ 	.byte	0x03, 0x1b
        /*000e*/ 	.short	0x00ff


	//----- nvinfo : EIATTR_EXTERNS
	.align		4
        /*0010*/ 	.byte	0x04, 0x0f
        /*0012*/ 	.short	(.L_10 - .L_9)


	//   ....[0]....
	.align		4
.L_9:
        /*0014*/ 	.word	index@(vprintf)


	//----- nvinfo : EIATTR_MERCURY_ISA_VERSION
	.align		4
.L_10:
        /*0018*/ 	.byte	0x03, 0x5f
        /*001a*/ 	.short	0x0101


	//----- nvinfo : EIATTR_VRC_CTA_INIT_COUNT
	.align		4
        /*001c*/ 	.byte	0x02, 0x4a
	.zero		1
	.zero		1


	//----- nvinfo : EIATTR_SYSCALL_OFFSETS
	.align		4
        /*0020*/ 	.byte	0x04, 0x46
        /*0022*/ 	.short	(.L_12 - .L_11)


	//   ....[0]....
.L_11:
        /*0024*/ 	.word	0x00000110


	//----- nvinfo : EIATTR_EXIT_INSTR_OFFSETS
	.align		4
.L_12:
        /*0028*/ 	.byte	0x04, 0x1c
        /*002a*/ 	.short	(.L_14 - .L_13)


	//   ....[0]....
.L_13:
        /*002c*/ 	.word	0x00000080


	//   ....[1]....
        /*0030*/ 	.word	0x00000120


	//----- nvinfo : EIATTR_CRS_STACK_SIZE
	.align		4
.L_14:
        /*0034*/ 	.byte	0x04, 0x1e
        /*0036*/ 	.short	(.L_16 - .L_15)
.L_15:
        /*0038*/ 	.word	0x00000000


	//----- nvinfo : EIATTR_SW_WAR
	.align		4
.L_16:
        /*003c*/ 	.byte	0x04, 0x36
        /*003e*/ 	.short	(.L_18 - .L_17)
.L_17:
        /*0040*/ 	.word	0x00000008
.L_18:


//--------------------- .nv.callgraph             --------------------------
	.section	.nv.callgraph,"",@"SHT_CUDA_CALLGRAPH"
	.align	4
	.sectionentsize	8
	.align		4
        /*0000*/ 	.word	0x00000000
	.align		4
        /*0004*/ 	.word	0xffffffff
	.align		4
        /*0008*/ 	.word	index@(_Z12find_my_warpv)
	.align		4
        /*000c*/ 	.word	index@(vprintf)
	.align		4
        /*0010*/ 	.word	0x00000000
	.align		4
        /*0014*/ 	.word	0xfffffffe
	.align		4
        /*0018*/ 	.word	0x00000000
	.align		4
        /*001c*/ 	.word	0xfffffffd
	.align		4
        /*0020*/ 	.word	0x00000000
	.align		4
        /*0024*/ 	.word	0xfffffffc


//--------------------- .nv.constant4             --------------------------
	.section	.nv.constant4,"a",@progbits
	.align	8
	.align		8
.nv.constant4:
        /*0000*/ 	.dword	vprintf
	.align		8
        /*0008*/ 	.dword	$str


//--------------------- .text._Z12find_my_warpv   --------------------------
	.section	.text._Z12find_my_warpv,"ax",@progbits
	.align	128
        .global         _Z12find_my_warpv
        .type           _Z12find_my_warpv,@function
        .size           _Z12find_my_warpv,(.L_x_2 - _Z12find_my_warpv)
        .other          _Z12find_my_warpv,@"STO_CUDA_ENTRY STV_DEFAULT"
_Z12find_my_warpv:
.text._Z12find_my_warpv:
[----:B------:R-:W0:Y:S01]  /*0000*/  LDC R1, c[0x0][0x37c] ;  /* 0x0000df00ff017b82 */ /* 0x000e220000000800 */
[----:B------:R-:W1:Y:S01]  /*0010*/  S2R R3, SR_TID.X ;  /* 0x0000000000037919 */ /* 0x000e620000002100 */
[----:B------:R-:W2:Y:S01]  /*0020*/  LDCU UR4, c[0x0][0x2f8] ;  /* 0x00005f00ff0477ac */ /* 0x000ea20008000800 */
[----:B0-----:R-:W-:Y:S01]  /*0030*/  VIADD R1, R1, 0xfffffff8 ;  /* 0xfffffff801017836 */ /* 0x001fe20000000000 */
[----:B------:R-:W0:Y:S04]  /*0040*/  LDCU UR5, c[0x0][0x2fc] ;  /* 0x00005f80ff0577ac */ /* 0x000e280008000800 */
[----:B--2---:R-:W-:-:S05]  /*0050*/  IADD3 R6, P1, PT, R1, UR4, RZ ;  /* 0x0000000401067c10 */ /* 0x004fca000ff3e0ff */
[----:B0-----:R-:W-:Y:S01]  /*0060*/  IMAD.X R7, RZ, RZ, UR5, P1 ;  /* 0x00000005ff077e24 */ /* 0x001fe200088e06ff */
[----:B-1----:R-:W-:-:S13]  /*0070*/  LOP3.LUT P0, RZ, R3, 0x1f, RZ, 0xc0, !PT ;  /* 0x0000001f03ff7812 */ /* 0x002fda000780c0ff */
[----:B------:R-:W-:Y:S05]  /*0080*/  @P0 EXIT ;  /* 0x000000000000094d */ /* 0x000fea0003800000 */
[----:B------:R-:W-:Y:S01]  /*0090*/  SHF.R.U32.HI R2, RZ, 0x5, R3 ;  /* 0x00000005ff027819 */ /* 0x000fe20000011603 */
[----:B------:R-:W0:Y:S01]  /*00a0*/  LDCU.64 UR4, c[0x4][0x8] ;  /* 0x01000100ff0477ac */ /* 0x000e220008000a00 */
[----:B------:R-:W-:-:S03]  /*00b0*/  MOV R0, 0x0 ;  /* 0x0000000000007802 */ /* 0x000fc60000000f00 */
[----:B------:R1:W-:Y:S01]  /*00c0*/  STL.64 [R1], R2 ;  /* 0x0000000201007387 */ /* 0x0003e20000100a00 */
[----:B------:R1:W2:Y:S01]  /*00d0*/  LDC.64 R8, c[0x4][R0] ;  /* 0x0100000000087b82 */ /* 0x0002a20000000a00 */
[----:B0-----:R-:W-:Y:S02]  /*00e0*/  IMAD.U32 R4, RZ, RZ, UR4 ;  /* 0x00000004ff047e24 */ /* 0x001fe4000f8e00ff */
[----:B-1----:R-:W-:-:S07]  /*00f0*/  IMAD.U32 R5, RZ, RZ, UR5 ;  /* 0x00000005ff057e24 */ /* 0x002fce000f8e00ff */
[----:B------:R-:W-:-:S07]  /*0100*/  LEPC R20, `(.L_x_0) ;  /* 0x000000001014794e */ /* 0x000fce0000000000 */
[----:B--2---:R-:W-:Y:S05]  /*0110*/  CALL.ABS.NOINC R8 ;  /* 0x0000000008007343 */ /* 0x004fea0003c00000 */
.L_x_0:
[----:B------:R-:W-:Y:S05]  /*0120*/  EXIT ;  /* 0x000000000000794d */ /* 0x000fea0003800000 */
.L_x_1:
[----:B------:R-:W-:-:S00]  /*0130*/  BRA `(.L_x_1) ;  /* 0xfffffffc00fc7947 */ /* 0x000fc0000383ffff */
[----:B------:R-:W-:-:S00]  /*0140*/  NOP ;  /* 0x0000000000007918 */ /* 0x000fc00000000000 */
        /* <DEDUP_REMOVED lines=11> */
.L_x_2:


//--------------------- .nv.global.init           --------------------------
	.section	.nv.global.init,"aw",@progbits
.nv.global.init:
	.type		$str,@object
	.size		$str,(.L_0 - $str)
$str:
        /*0000*/ 	.byte	0x57, 0x61, 0x72, 0x70, 0x20, 0x25, 0x64, 0x20, 0x73, 0x74, 0x61, 0x72, 0x74, 0x73, 0x20, 0x61
        /*0010*/ 	.byte	0x74, 0x20, 0x74, 0x68, 0x72, 0x65, 0x61, 0x64, 0x20, 0x25, 0x64, 0x0a, 0x00
.L_0:


//--------------------- .nv.shared.reserved.0     --------------------------
	.section	.nv.shared.reserved.0,"aw",@nobits
	.weak		__nv_reservedSMEM_offset_0_alias
	.size		__nv_reservedSMEM_offset_0_alias, 0, 64
	.other		__nv_reservedSMEM_offset_0_alias,@"STO_CUDA_RESERVED_SHARED STV_DEFAULT"
__nv_reservedSMEM_offset_0_alias:
	.zero		0
	.zero		64


//--------------------- .nv.constant0._Z12find_my_warpv --------------------------
	.section	.nv.constant0._Z12find_my_warpv,"a",@progbits
	.sectionflags	@""
	.align	4
.nv.constant0._Z12find_my_warpv:
	.zero		896


//--------------------- SYMBOLS --------------------------

	.type		.nv.reservedSmem.offset0,@object
	.size		.nv.reservedSmem.offset0,0x4
	.type		vprintf,@function
